//
// Generated by NVIDIA NVVM Compiler
//
// Compiler Build ID: CL-36424714
// Cuda compilation tools, release 13.0, V13.0.88
// Based on NVVM 20.0.0
//

.version 9.0
.target sm_100
.address_size 64

	// .globl	_Z7mysgemmiiiPKfS0_Pf
// _ZZ7mysgemmiiiPKfS0_PfE7Ashared has been demoted
// _ZZ7mysgemmiiiPKfS0_PfE7Bshared has been demoted

.visible .entry _Z7mysgemmiiiPKfS0_Pf(
	.param .u32 _Z7mysgemmiiiPKfS0_Pf_param_0,
	.param .u32 _Z7mysgemmiiiPKfS0_Pf_param_1,
	.param .u32 _Z7mysgemmiiiPKfS0_Pf_param_2,
	.param .u64 .ptr .align 1 _Z7mysgemmiiiPKfS0_Pf_param_3,
	.param .u64 .ptr .align 1 _Z7mysgemmiiiPKfS0_Pf_param_4,
	.param .u64 .ptr .align 1 _Z7mysgemmiiiPKfS0_Pf_param_5
)
{
	.reg .pred 	%p<3>;
	.reg .b32 	%r<36>;
	.reg .b32 	%f<54>;
	.reg .b64 	%rd<13>;
	// demoted variable
	.shared .align 4 .b8 _ZZ7mysgemmiiiPKfS0_PfE7Ashared[1024];
	// demoted variable
	.shared .align 4 .b8 _ZZ7mysgemmiiiPKfS0_PfE7Bshared[1024];
	ld.param.u32 	%r15, [_Z7mysgemmiiiPKfS0_Pf_param_2];
	ld.param.u64 	%rd4, [_Z7mysgemmiiiPKfS0_Pf_param_3];
	ld.param.u64 	%rd5, [_Z7mysgemmiiiPKfS0_Pf_param_4];
	ld.param.u64 	%rd6, [_Z7mysgemmiiiPKfS0_Pf_param_5];
	setp.lt.s32 	%p1, %r15, 16;
	@%p1 bra 	$L__BB0_3;
	mov.u32 	%r16, %tid.x;
	mov.u32 	%r17, %tid.y;
	mov.u32 	%r18, %ctaid.x;
	shl.b32 	%r19, %r18, 4;
	cvta.to.global.u64 	%rd7, %rd6;
	mov.u32 	%r20, %ctaid.y;
	shl.b32 	%r21, %r20, 4;
	add.s32 	%r22, %r21, %r17;
	mad.lo.s32 	%r34, %r15, %r22, %r16;
	add.s32 	%r23, %r34, %r19;
	mul.wide.u32 	%rd8, %r23, 4;
	add.s64 	%rd1, %rd7, %rd8;
	shl.b32 	%r24, %r17, 6;
	mov.u32 	%r25, _ZZ7mysgemmiiiPKfS0_PfE7Ashared;
	add.s32 	%r1, %r25, %r24;
	shl.b32 	%r26, %r16, 2;
	add.s32 	%r2, %r1, %r26;
	mov.u32 	%r27, _ZZ7mysgemmiiiPKfS0_PfE7Bshared;
	add.s32 	%r4, %r27, %r26;
	add.s32 	%r3, %r4, %r24;
	shr.s32 	%r28, %r15, 31;
	shr.u32 	%r29, %r28, 28;
	add.s32 	%r30, %r15, %r29;
	shr.s32 	%r31, %r30, 4;
	neg.s32 	%r35, %r31;
	mad.lo.s32 	%r32, %r17, %r15, %r16;
	add.s32 	%r33, %r32, %r19;
	shl.b32 	%r8, %r15, 4;
	cvta.to.global.u64 	%rd2, %rd4;
	cvta.to.global.u64 	%rd3, %rd5;
	mov.f32 	%f53, 0f00000000;
$L__BB0_2:
	mul.wide.s32 	%rd9, %r34, 4;
	add.s64 	%rd10, %rd2, %rd9;
	ld.global.f32 	%f4, [%rd10];
	st.shared.f32 	[%r2], %f4;
	mul.wide.u32 	%rd11, %r33, 4;
	add.s64 	%rd12, %rd3, %rd11;
	ld.global.f32 	%f5, [%rd12];
	st.shared.f32 	[%r3], %f5;
	bar.sync 	0;
	ld.shared.f32 	%f6, [%r1];
	ld.shared.f32 	%f7, [%r4];
	fma.rn.f32 	%f8, %f6, %f7, %f53;
	bar.sync 	0;
	ld.shared.f32 	%f9, [%r1+4];
	ld.shared.f32 	%f10, [%r4+64];
	fma.rn.f32 	%f11, %f9, %f10, %f8;
	bar.sync 	0;
	ld.shared.f32 	%f12, [%r1+8];
	ld.shared.f32 	%f13, [%r4+128];
	fma.rn.f32 	%f14, %f12, %f13, %f11;
	bar.sync 	0;
	ld.shared.f32 	%f15, [%r1+12];
	ld.shared.f32 	%f16, [%r4+192];
	fma.rn.f32 	%f17, %f15, %f16, %f14;
	bar.sync 	0;
	ld.shared.f32 	%f18, [%r1+16];
	ld.shared.f32 	%f19, [%r4+256];
	fma.rn.f32 	%f20, %f18, %f19, %f17;
	bar.sync 	0;
	ld.shared.f32 	%f21, [%r1+20];
	ld.shared.f32 	%f22, [%r4+320];
	fma.rn.f32 	%f23, %f21, %f22, %f20;
	bar.sync 	0;
	ld.shared.f32 	%f24, [%r1+24];
	ld.shared.f32 	%f25, [%r4+384];
	fma.rn.f32 	%f26, %f24, %f25, %f23;
	bar.sync 	0;
	ld.shared.f32 	%f27, [%r1+28];
	ld.shared.f32 	%f28, [%r4+448];
	fma.rn.f32 	%f29, %f27, %f28, %f26;
	bar.sync 	0;
	ld.shared.f32 	%f30, [%r1+32];
	ld.shared.f32 	%f31, [%r4+512];
	fma.rn.f32 	%f32, %f30, %f31, %f29;
	bar.sync 	0;
	ld.shared.f32 	%f33, [%r1+36];
	ld.shared.f32 	%f34, [%r4+576];
	fma.rn.f32 	%f35, %f33, %f34, %f32;
	bar.sync 	0;
	ld.shared.f32 	%f36, [%r1+40];
	ld.shared.f32 	%f37, [%r4+640];
	fma.rn.f32 	%f38, %f36, %f37, %f35;
	bar.sync 	0;
	ld.shared.f32 	%f39, [%r1+44];
	ld.shared.f32 	%f40, [%r4+704];
	fma.rn.f32 	%f41, %f39, %f40, %f38;
	bar.sync 	0;
	ld.shared.f32 	%f42, [%r1+48];
	ld.shared.f32 	%f43, [%r4+768];
	fma.rn.f32 	%f44, %f42, %f43, %f41;
	bar.sync 	0;
	ld.shared.f32 	%f45, [%r1+52];
	ld.shared.f32 	%f46, [%r4+832];
	fma.rn.f32 	%f47, %f45, %f46, %f44;
	bar.sync 	0;
	ld.shared.f32 	%f48, [%r1+56];
	ld.shared.f32 	%f49, [%r4+896];
	fma.rn.f32 	%f50, %f48, %f49, %f47;
	bar.sync 	0;
	ld.shared.f32 	%f51, [%r1+60];
	ld.shared.f32 	%f52, [%r4+960];
	fma.rn.f32 	%f53, %f51, %f52, %f50;
	bar.sync 	0;
	st.global.f32 	[%rd1], %f53;
	add.s32 	%r35, %r35, 1;
	setp.ne.s32 	%p2, %r35, 0;
	add.s32 	%r34, %r34, 16;
	add.s32 	%r33, %r33, %r8;
	@%p2 bra 	$L__BB0_2;
$L__BB0_3:
	ret;

}


// ===== COMPILED SASS (sm_100) =====

	.target	sm_100

	.elftype	@"ET_EXEC"


//--------------------- .note.nv.tkinfo           --------------------------
	.section	.note.nv.tkinfo,"",@"SHT_NOTE"
	.sectionflags	@"SHF_NOTE_NV_TKINFO"
	.tkinfo
        /*0018*/ 	.word	0x00000002
        /*0030*/ 	.string	""
        /*0030*/ 	.string	"ptxas"
        /*0030*/ 	.string	"Cuda compilation tools, release 13.0, V13.0.88"
        /*0030*/ 	.string	"Build cuda_13.0.r13.0/compiler.36424714_0"
        /*0030*/ 	.string	"-arch sm_100 -m 64 "



//--------------------- .note.nv.cuinfo           --------------------------
	.section	.note.nv.cuinfo,"",@"SHT_NOTE"
	.sectionflags	@"SHF_NOTE_NV_CUINFO"
        /*0018*/ 	.short	0x0002
        /*001a*/ 	.short	0x0064
        /*001c*/ 	.short	0x0082
	.zero		2


//--------------------- .nv.info                  --------------------------
	.section	.nv.info,"",@"SHT_CUDA_INFO"
	.align	4


	//----- nvinfo : EIATTR_REGCOUNT
	.align		4
        /*0000*/ 	.byte	0x04, 0x2f
        /*0002*/ 	.short	(.L_1 - .L_0)
	.align		4
.L_0:
        /*0004*/ 	.word	index@(_Z7mysgemmiiiPKfS0_Pf)
        /*0008*/ 	.word	0x0000001e


	//----- nvinfo : EIATTR_FRAME_SIZE
	.align		4
.L_1:
        /*000c*/ 	.byte	0x04, 0x11
        /*000e*/ 	.short	(.L_3 - .L_2)
	.align		4
.L_2:
        /*0010*/ 	.word	index@(_Z7mysgemmiiiPKfS0_Pf)
        /*0014*/ 	.word	0x00000000


	//----- nvinfo : EIATTR_MIN_STACK_SIZE
	.align		4
.L_3:
        /*0018*/ 	.byte	0x04, 0x12
        /*001a*/ 	.short	(.L_5 - .L_4)
	.align		4
.L_4:
        /*001c*/ 	.word	index@(_Z7mysgemmiiiPKfS0_Pf)
        /*0020*/ 	.word	0x00000000
.L_5:


//--------------------- .nv.compat                --------------------------
	.section	.nv.compat,"",@"SHT_CUDA_COMPAT_INFO"
	.align	4
        /*0000*/ 	.byte	0x02, 0x09, 0x00, 0x00, 0x02, 0x02, 0x01, 0x00, 0x02, 0x05, 0x05, 0x00, 0x03, 0x07, 0x01, 0x01
        /*0010*/ 	.byte	0x02, 0x03, 0x00, 0x00, 0x02, 0x06, 0x01, 0x00, 0x04, 0x0b, 0x08, 0x00, 0x09, 0x00, 0x00, 0x00
        /*0020*/ 	.byte	0x00, 0x00, 0x00, 0x00


//--------------------- .nv.info._Z7mysgemmiiiPKfS0_Pf --------------------------
	.section	.nv.info._Z7mysgemmiiiPKfS0_Pf,"",@"SHT_CUDA_INFO"
	.sectionflags	@""
	.align	4


	//----- nvinfo : EIATTR_CUDA_API_VERSION
	.align		4
        /*0000*/ 	.byte	0x04, 0x37
        /*0002*/ 	.short	(.L_7 - .L_6)
.L_6:
        /*0004*/ 	.word	0x00000082


	//----- nvinfo : EIATTR_KPARAM_INFO
	.align		4
.L_7:
        /*0008*/ 	.byte	0x04, 0x17
        /*000a*/ 	.short	(.L_9 - .L_8)
.L_8:
        /*000c*/ 	.word	0x00000000
        /*0010*/ 	.short	0x0005
        /*0012*/ 	.short	0x0020
        /*0014*/ 	.byte	0x00, 0xf5, 0x21, 0x00


	//----- nvinfo : EIATTR_KPARAM_INFO
	.align		4
.L_9:
        /*0018*/ 	.byte	0x04, 0x17
        /*001a*/ 	.short	(.L_11 - .L_10)
.L_10:
        /*001c*/ 	.word	0x00000000
        /*0020*/ 	.short	0x0004
        /*0022*/ 	.short	0x0018
        /*0024*/ 	.byte	0x00, 0xf5, 0x21, 0x00


	//----- nvinfo : EIATTR_KPARAM_INFO
	.align		4
.L_11:
        /*0028*/ 	.byte	0x04, 0x17
        /*002a*/ 	.short	(.L_13 - .L_12)
.L_12:
        /*002c*/ 	.word	0x00000000
        /*0030*/ 	.short	0x0003
        /*0032*/ 	.short	0x0010
        /*0034*/ 	.byte	0x00, 0xf5, 0x21, 0x00


	//----- nvinfo : EIATTR_KPARAM_INFO
	.align		4
.L_13:
        /*0038*/ 	.byte	0x04, 0x17
        /*003a*/ 	.short	(.L_15 - .L_14)
.L_14:
        /*003c*/ 	.word	0x00000000
        /*0040*/ 	.short	0x0002
        /*0042*/ 	.short	0x0008
        /*0044*/ 	.byte	0x00, 0xf0, 0x11, 0x00


	//----- nvinfo : EIATTR_KPARAM_INFO
	.align		4
.L_15:
        /*0048*/ 	.byte	0x04, 0x17
        /*004a*/ 	.short	(.L_17 - .L_16)
.L_16:
        /*004c*/ 	.word	0x00000000
        /*0050*/ 	.short	0x0001
        /*0052*/ 	.short	0x0004
        /*0054*/ 	.byte	0x00, 0xf0, 0x11, 0x00


	//----- nvinfo : EIATTR_KPARAM_INFO
	.align		4
.L_17:
        /*0058*/ 	.byte	0x04, 0x17
        /*005a*/ 	.short	(.L_19 - .L_18)
.L_18:
        /*005c*/ 	.word	0x00000000
        /*0060*/ 	.short	0x0000
        /*0062*/ 	.short	0x0000
        /*0064*/ 	.byte	0x00, 0xf0, 0x11, 0x00


	//----- nvinfo : EIATTR_SPARSE_MMA_MASK
	.align		4
.L_19:
        /*0068*/ 	.byte	0x03, 0x50
        /*006a*/ 	.short	0x0000


	//----- nvinfo : EIATTR_MAXREG_COUNT
	.align		4
        /*006c*/ 	.byte	0x03, 0x1b
        /*006e*/ 	.short	0x00ff


	//----- nvinfo : EIATTR_NUM_BARRIERS
	.align		4
        /*0070*/ 	.byte	0x02, 0x4c
        /*0072*/ 	.byte	0x01
	.zero		1


	//----- nvinfo : EIATTR_MERCURY_ISA_VERSION
	.align		4
        /*0074*/ 	.byte	0x03, 0x5f
        /*0076*/ 	.short	0x0101


	//----- nvinfo : EIATTR_VRC_CTA_INIT_COUNT
	.align		4
        /*0078*/ 	.byte	0x02, 0x4a
	.zero		1
	.zero		1


	//----- nvinfo : EIATTR_EXIT_INSTR_OFFSETS
	.align		4
        /*007c*/ 	.byte	0x04, 0x1c
        /*007e*/ 	.short	(.L_21 - .L_20)


	//   ....[0]....
.L_20:
        /*0080*/ 	.word	0x00000030


	//   ....[1]....
        /*0084*/ 	.word	0x000006d0


	//----- nvinfo : EIATTR_CBANK_PARAM_SIZE
	.align		4
.L_21:
        /*0088*/ 	.byte	0x03, 0x19
        /*008a*/ 	.short	0x0028


	//----- nvinfo : EIATTR_PARAM_CBANK
	.align		4
        /*008c*/ 	.byte	0x04, 0x0a
        /*008e*/ 	.short	(.L_23 - .L_22)
	.align		4
.L_22:
        /*0090*/ 	.word	index@(.nv.constant0._Z7mysgemmiiiPKfS0_Pf)
        /*0094*/ 	.short	0x0380
        /*0096*/ 	.short	0x0028


	//----- nvinfo : EIATTR_SW_WAR
	.align		4
.L_23:
        /*0098*/ 	.byte	0x04, 0x36
        /*009a*/ 	.short	(.L_25 - .L_24)
.L_24:
        /*009c*/ 	.word	0x00000008
.L_25:


//--------------------- .nv.callgraph             --------------------------
	.section	.nv.callgraph,"",@"SHT_CUDA_CALLGRAPH"
	.align	4
	.sectionentsize	8
	.align		4
        /*0000*/ 	.word	0x00000000
	.align		4
        /*0004*/ 	.word	0xffffffff
	.align		4
        /*0008*/ 	.word	0x00000000
	.align		4
        /*000c*/ 	.word	0xfffffffe
	.align		4
        /*0010*/ 	.word	0x00000000
	.align		4
        /*0014*/ 	.word	0xfffffffd
	.align		4
        /*0018*/ 	.word	0x00000000
	.align		4
        /*001c*/ 	.word	0xfffffffc


//--------------------- .text._Z7mysgemmiiiPKfS0_Pf --------------------------
	.section	.text._Z7mysgemmiiiPKfS0_Pf,"ax",@progbits
	.align	128
        .global         _Z7mysgemmiiiPKfS0_Pf
        .type           _Z7mysgemmiiiPKfS0_Pf,@function
        .size           _Z7mysgemmiiiPKfS0_Pf,(.L_x_2 - _Z7mysgemmiiiPKfS0_Pf)
        .other          _Z7mysgemmiiiPKfS0_Pf,@"STO_CUDA_ENTRY STV_DEFAULT"
_Z7mysgemmiiiPKfS0_Pf:
.text._Z7mysgemmiiiPKfS0_Pf:
[----:B------:R-:W-:Y:S08]  /*0000*/  LDC R1, c[0x0][0x37c] ;  /* 0x0000df00ff017b82 */ /* 0x000ff00000000800 */
[----:B------:R-:W0:Y:S02]  /*0010*/  LDC R0, c[0x0][0x388] ;  /* 0x0000e200ff007b82 */ /* 0x000e240000000800 */
[----:B0-----:R-:W-:-:S13]  /*0020*/  ISETP.GE.AND P0, PT, R0, 0x10, PT ;  /* 0x000000100000780c */ /* 0x001fda0003f06270 */
[----:B------:R-:W-:Y:S05]  /*0030*/  @!P0 EXIT ;  /* 0x000000000000894d */ /* 0x000fea0003800000 */
[----:B------:R-:W0:Y:S01]  /*0040*/  S2R R14, SR_TID.Y ;  /* 0x00000000000e7919 */ /* 0x000e220000002200 */
[----:B------:R-:W1:Y:S01]  /*0050*/  S2UR UR5, SR_CgaCtaId ;  /* 0x00000000000579c3 */ /* 0x000e620000008800 */
[----:B------:R-:W-:Y:S01]  /*0060*/  UMOV UR4, 0x400 ;  /* 0x0000040000047882 */ /* 0x000fe20000000000 */
[----:B------:R-:W-:Y:S01]  /*0070*/  SHF.R.S32.HI R9, RZ, 0x1f, R0 ;  /* 0x0000001fff097819 */ /* 0x000fe20000011400 */
[----:B------:R-:W0:Y:S01]  /*0080*/  S2R R15, SR_CTAID.Y ;  /* 0x00000000000f7919 */ /* 0x000e220000002600 */
[----:B------:R-:W-:Y:S01]  /*0090*/  HFMA2 R19, -RZ, RZ, 0, 0 ;  /* 0x00000000ff137431 */ /* 0x000fe200000001ff */
[----:B------:R-:W2:Y:S01]  /*00a0*/  LDCU.64 UR8, c[0x0][0x358] ;  /* 0x00006b00ff0877ac */ /* 0x000ea20008000a00 */
[----:B------:R-:W-:Y:S01]  /*00b0*/  LEA.HI R8, R9, R0, RZ, 0x4 ;  /* 0x0000000009087211 */ /* 0x000fe200078f20ff */
[----:B------:R-:W3:Y:S01]  /*00c0*/  S2R R13, SR_TID.X ;  /* 0x00000000000d7919 */ /* 0x000ee20000002100 */
[----:B------:R-:W4:Y:S02]  /*00d0*/  LDC.64 R6, c[0x0][0x3a0] ;  /* 0x0000e800ff067b82 */ /* 0x000f240000000a00 */
[----:B------:R-:W-:Y:S01]  /*00e0*/  SHF.R.S32.HI R8, RZ, 0x4, R8 ;  /* 0x00000004ff087819 */ /* 0x000fe20000011408 */
[----:B------:R-:W5:Y:S05]  /*00f0*/  S2R R12, SR_CTAID.X ;  /* 0x00000000000c7919 */ /* 0x000f6a0000002500 */
[----:B------:R-:W2:Y:S08]  /*0100*/  LDC.64 R2, c[0x0][0x390] ;  /* 0x0000e400ff027b82 */ /* 0x000eb00000000a00 */
[----:B------:R-:W2:Y:S01]  /*0110*/  LDC.64 R4, c[0x0][0x398] ;  /* 0x0000e600ff047b82 */ /* 0x000ea20000000a00 */
[----:B-1----:R-:W-:-:S02]  /*0120*/  ULEA UR6, UR5, UR4, 0x18 ;  /* 0x0000000405067291 */ /* 0x002fc4000f8ec0ff */
[----:B------:R-:W-:-:S04]  /*0130*/  UIADD3 UR4, UPT, UPT, UR4, 0x400, URZ ;  /* 0x0000040004047890 */ /* 0x000fc8000fffe0ff */
[----:B------:R-:W-:Y:S01]  /*0140*/  ULEA UR4, UR5, UR4, 0x18 ;  /* 0x0000000405047291 */ /* 0x000fe2000f8ec0ff */
[----:B0-----:R-:W-:Y:S01]  /*0150*/  LEA R15, R15, R14, 0x4 ;  /* 0x0000000e0f0f7211 */ /* 0x001fe200078e20ff */
[----:B---3--:R-:W-:-:S04]  /*0160*/  IMAD R10, R14, R0, R13 ;  /* 0x000000000e0a7224 */ /* 0x008fc800078e020d */
[----:B------:R-:W-:Y:S01]  /*0170*/  IMAD R15, R15, R0, R13 ;  /* 0x000000000f0f7224 */ /* 0x000fe200078e020d */
[----:B-----5:R-:W-:-:S04]  /*0180*/  LEA R9, R12, R10, 0x4 ;  /* 0x0000000a0c097211 */ /* 0x020fc800078e20ff */
[----:B------:R-:W-:Y:S02]  /*0190*/  LEA R11, R12, R15, 0x4 ;  /* 0x0000000f0c0b7211 */ /* 0x000fe400078e20ff */
[----:B------:R-:W-:Y:S02]  /*01a0*/  LEA R10, R14, UR6, 0x6 ;  /* 0x000000060e0a7c11 */ /* 0x000fe4000f8e30ff */
[----:B------:R-:W-:Y:S01]  /*01b0*/  IADD3 R12, PT, PT, -R8, RZ, RZ ;  /* 0x000000ff080c7210 */ /* 0x000fe20007ffe1ff */
[----:B----4-:R-:W-:Y:S01]  /*01c0*/  IMAD.WIDE.U32 R6, R11, 0x4, R6 ;  /* 0x000000040b067825 */ /* 0x010fe200078e0006 */
[C---:B------:R-:W-:Y:S02]  /*01d0*/  LEA R11, R13.reuse, UR4, 0x2 ;  /* 0x000000040d0b7c11 */ /* 0x040fe4000f8e10ff */
[----:B------:R-:W-:Y:S02]  /*01e0*/  LEA R13, R13, R10, 0x2 ;  /* 0x0000000a0d0d7211 */ /* 0x000fe400078e10ff */
[----:B------:R-:W-:-:S07]  /*01f0*/  LEA R8, R14, R11, 0x6 ;  /* 0x0000000b0e087211 */ /* 0x000fce00078e30ff */
.L_x_0:
[----:B--2---:R-:W-:-:S04]  /*0200*/  IMAD.WIDE R20, R15, 0x4, R2 ;  /* 0x000000040f147825 */ /* 0x004fc800078e0202 */
[----:B------:R-:W-:Y:S02]  /*0210*/  IMAD.WIDE.U32 R16, R9, 0x4, R4 ;  /* 0x0000000409107825 */ /* 0x000fe400078e0004 */
[----:B------:R-:W2:Y:S04]  /*0220*/  LDG.E R20, desc[UR8][R20.64] ;  /* 0x0000000814147981 */ /* 0x000ea8000c1e1900 */
[----:B------:R-:W3:Y:S01]  /*0230*/  LDG.E R17, desc[UR8][R16.64] ;  /* 0x0000000810117981 */ /* 0x000ee2000c1e1900 */
[----:B------:R-:W-:Y:S02]  /*0240*/  IADD3 R12, PT, PT, R12, 0x1, RZ ;  /* 0x000000010c0c7810 */ /* 0x000fe40007ffe0ff */
[----:B------:R-:W-:Y:S02]  /*0250*/  IADD3 R15, PT, PT, R15, 0x10, RZ ;  /* 0x000000100f0f7810 */ /* 0x000fe40007ffe0ff */
[----:B------:R-:W-:-:S02]  /*0260*/  ISETP.NE.AND P0, PT, R12, RZ, PT ;  /* 0x000000ff0c00720c */ /* 0x000fc40003f05270 */
[----:B------:R-:W-:Y:S01]  /*0270*/  LEA R9, R0, R9, 0x4 ;  /* 0x0000000900097211 */ /* 0x000fe200078e20ff */
[----:B--2---:R-:W-:Y:S04]  /*0280*/  STS [R13], R20 ;  /* 0x000000140d007388 */ /* 0x004fe80000000800 */
[----:B---3--:R-:W-:Y:S01]  /*0290*/  STS [R8], R17 ;  /* 0x0000001108007388 */ /* 0x008fe20000000800 */
[----:B------:R-:W-:Y:S06]  /*02a0*/  BAR.SYNC.DEFER_BLOCKING 0x0 ;  /* 0x0000000000007b1d */ /* 0x000fec0000010000 */
[----:B------:R-:W-:Y:S04]  /*02b0*/  LDS R14, [R10] ;  /* 0x000000000a0e7984 */ /* 0x000fe80000000800 */
[----:B0-----:R-:W0:Y:S01]  /*02c0*/  LDS R22, [R11] ;  /* 0x000000000b167984 */ /* 0x001e220000000800 */
[----:B------:R-:W-:Y:S06]  /*02d0*/  BAR.SYNC.DEFER_BLOCKING 0x0 ;  /* 0x0000000000007b1d */ /* 0x000fec0000010000 */
[----:B------:R-:W-:Y:S04]  /*02e0*/  LDS R25, [R10+0x4] ;  /* 0x000004000a197984 */ /* 0x000fe80000000800 */
[----:B------:R-:W1:Y:S01]  /*02f0*/  LDS R24, [R11+0x40] ;  /* 0x000040000b187984 */ /* 0x000e620000000800 */
[----:B------:R-:W-:Y:S01]  /*0300*/  BAR.SYNC.DEFER_BLOCKING 0x0 ;  /* 0x0000000000007b1d */ /* 0x000fe20000010000 */
[----:B0-----:R-:W-:-:S05]  /*0310*/  FFMA R14, R14, R22, R19 ;  /* 0x000000160e0e7223 */ /* 0x001fca0000000013 */
[----:B------:R-:W-:Y:S04]  /*0320*/  LDS R27, [R10+0x8] ;  /* 0x000008000a1b7984 */ /* 0x000fe80000000800 */
[----:B------:R-:W0:Y:S01]  /*0330*/  LDS R26, [R11+0x80] ;  /* 0x000080000b1a7984 */ /* 0x000e220000000800 */
[----:B------:R-:W-:Y:S01]  /*0340*/  BAR.SYNC.DEFER_BLOCKING 0x0 ;  /* 0x0000000000007b1d */ /* 0x000fe20000010000 */
[----:B-1----:R-:W-:-:S05]  /*0350*/  FFMA R14, R25, R24, R14 ;  /* 0x00000018190e7223 */ /* 0x002fca000000000e */
        /* <DEDUP_REMOVED lines=50> */
[----:B0-----:R-:W-:-:S04]  /*0680*/  FFMA R19, R22, R19, R17 ;  /* 0x0000001316137223 */ /* 0x001fc80000000011 */
[----:B-1----:R-:W-:Y:S01]  /*0690*/  FFMA R19, R24, R25, R19 ;  /* 0x0000001918137223 */ /* 0x002fe20000000013 */
[----:B------:R-:W-:Y:S06]  /*06a0*/  BAR.SYNC.DEFER_BLOCKING 0x0 ;  /* 0x0000000000007b1d */ /* 0x000fec0000010000 */
[----:B------:R0:W-:Y:S01]  /*06b0*/  STG.E desc[UR8][R6.64], R19 ;  /* 0x0000001306007986 */ /* 0x0001e2000c101908 */
[----:B------:R-:W-:Y:S05]  /*06c0*/  @P0 BRA `(.L_x_0) ;  /* 0xfffffff800cc0947 */ /* 0x000fea000383ffff */
[----:B------:R-:W-:Y:S05]  /*06d0*/  EXIT ;  /* 0x000000000000794d */ /* 0x000fea0003800000 */
.L_x_1:
[----:B------:R-:W-:-:S00]  /*06e0*/  BRA `(.L_x_1) ;  /* 0xfffffffc00fc7947 */ /* 0x000fc0000383ffff */
[----:B------:R-:W-:-:S00]  /*06f0*/  NOP ;  /* 0x0000000000007918 */ /* 0x000fc00000000000 */
        /* <DEDUP_REMOVED lines=8> */
.L_x_2:


//--------------------- .nv.shared._Z7mysgemmiiiPKfS0_Pf --------------------------
	.section	.nv.shared._Z7mysgemmiiiPKfS0_Pf,"aw",@nobits
	.sectionflags	@""
	.align	4
.nv.shared._Z7mysgemmiiiPKfS0_Pf:
	.zero		3072


//--------------------- .nv.shared.reserved.0     --------------------------
	.section	.nv.shared.reserved.0,"aw",@nobits
	.weak		__nv_reservedSMEM_offset_0_alias
	.size		__nv_reservedSMEM_offset_0_alias, 0, 64
	.other		__nv_reservedSMEM_offset_0_alias,@"STO_CUDA_RESERVED_SHARED STV_DEFAULT"
__nv_reservedSMEM_offset_0_alias:
	.zero		0
	.zero		64


//--------------------- .nv.constant0._Z7mysgemmiiiPKfS0_Pf --------------------------
	.section	.nv.constant0._Z7mysgemmiiiPKfS0_Pf,"a",@progbits
	.sectionflags	@""
	.align	4
.nv.constant0._Z7mysgemmiiiPKfS0_Pf:
	.zero		936


//--------------------- SYMBOLS --------------------------

	.type		.nv.reservedSmem.offset0,@object
	.size		.nv.reservedSmem.offset0,0x4
	.type		.nv.reservedSmem.cap,@object
	.size		.nv.reservedSmem.cap,0x4
